//
// Generated by NVIDIA NVVM Compiler
//
// Compiler Build ID: CL-36424714
// Cuda compilation tools, release 13.0, V13.0.88
// Based on NVVM 20.0.0
//

.version 9.0
.target sm_100
.address_size 64

	// .globl	_Z6vecAddPfS_S_i

.visible .entry _Z6vecAddPfS_S_i(
	.param .u64 .ptr .align 1 _Z6vecAddPfS_S_i_param_0,
	.param .u64 .ptr .align 1 _Z6vecAddPfS_S_i_param_1,
	.param .u64 .ptr .align 1 _Z6vecAddPfS_S_i_param_2,
	.param .u32 _Z6vecAddPfS_S_i_param_3
)
{
	.reg .pred 	%p<2>;
	.reg .b32 	%r<6>;
	.reg .b32 	%f<4>;
	.reg .b64 	%rd<11>;

	ld.param.u64 	%rd1, [_Z6vecAddPfS_S_i_param_0];
	ld.param.u64 	%rd2, [_Z6vecAddPfS_S_i_param_1];
	ld.param.u64 	%rd3, [_Z6vecAddPfS_S_i_param_2];
	ld.param.u32 	%r2, [_Z6vecAddPfS_S_i_param_3];
	mov.u32 	%r3, %ctaid.x;
	mov.u32 	%r4, %tid.x;
	mov.u32 	%r5, %ntid.x;
	mad.lo.s32 	%r1, %r3, %r5, %r4;
	setp.ge.s32 	%p1, %r1, %r2;
	@%p1 bra 	$L__BB0_2;
	cvta.to.global.u64 	%rd4, %rd1;
	cvta.to.global.u64 	%rd5, %rd2;
	cvta.to.global.u64 	%rd6, %rd3;
	mul.wide.s32 	%rd7, %r1, 4;
	add.s64 	%rd8, %rd4, %rd7;
	ld.global.f32 	%f1, [%rd8];
	add.s64 	%rd9, %rd5, %rd7;
	ld.global.f32 	%f2, [%rd9];
	add.f32 	%f3, %f1, %f2;
	add.s64 	%rd10, %rd6, %rd7;
	st.global.f32 	[%rd10], %f3;
$L__BB0_2:
	ret;

}


// ===== COMPILED SASS (sm_100) =====

	.target	sm_100

	.elftype	@"ET_EXEC"


//--------------------- .note.nv.tkinfo           --------------------------
	.section	.note.nv.tkinfo,"",@"SHT_NOTE"
	.sectionflags	@"SHF_NOTE_NV_TKINFO"
	.tkinfo
        /*0018*/ 	.word	0x00000002
        /*0030*/ 	.string	""
        /*0030*/ 	.string	"ptxas"
        /*0030*/ 	.string	"Cuda compilation tools, release 13.0, V13.0.88"
        /*0030*/ 	.string	"Build cuda_13.0.r13.0/compiler.36424714_0"
        /*0030*/ 	.string	"-arch sm_100 -m 64 "



//--------------------- .note.nv.cuinfo           --------------------------
	.section	.note.nv.cuinfo,"",@"SHT_NOTE"
	.sectionflags	@"SHF_NOTE_NV_CUINFO"
        /*0018*/ 	.short	0x0002
        /*001a*/ 	.short	0x0064
        /*001c*/ 	.short	0x0082
	.zero		2


//--------------------- .nv.info                  --------------------------
	.section	.nv.info,"",@"SHT_CUDA_INFO"
	.align	4


	//----- nvinfo : EIATTR_REGCOUNT
	.align		4
        /*0000*/ 	.byte	0x04, 0x2f
        /*0002*/ 	.short	(.L_1 - .L_0)
	.align		4
.L_0:
        /*0004*/ 	.word	index@(_Z6vecAddPfS_S_i)
        /*0008*/ 	.word	0x0000000c


	//----- nvinfo : EIATTR_FRAME_SIZE
	.align		4
.L_1:
        /*000c*/ 	.byte	0x04, 0x11
        /*000e*/ 	.short	(.L_3 - .L_2)
	.align		4
.L_2:
        /*0010*/ 	.word	index@(_Z6vecAddPfS_S_i)
        /*0014*/ 	.word	0x00000000


	//----- nvinfo : EIATTR_MIN_STACK_SIZE
	.align		4
.L_3:
        /*0018*/ 	.byte	0x04, 0x12
        /*001a*/ 	.short	(.L_5 - .L_4)
	.align		4
.L_4:
        /*001c*/ 	.word	index@(_Z6vecAddPfS_S_i)
        /*0020*/ 	.word	0x00000000
.L_5:


//--------------------- .nv.compat                --------------------------
	.section	.nv.compat,"",@"SHT_CUDA_COMPAT_INFO"
	.align	4
        /*0000*/ 	.byte	0x02, 0x09, 0x00, 0x00, 0x02, 0x02, 0x01, 0x00, 0x02, 0x05, 0x05, 0x00, 0x03, 0x07, 0x01, 0x01
        /*0010*/ 	.byte	0x02, 0x03, 0x00, 0x00, 0x02, 0x06, 0x01, 0x00, 0x04, 0x0b, 0x08, 0x00, 0x09, 0x00, 0x00, 0x00
        /*0020*/ 	.byte	0x00, 0x00, 0x00, 0x00


//--------------------- .nv.info._Z6vecAddPfS_S_i --------------------------
	.section	.nv.info._Z6vecAddPfS_S_i,"",@"SHT_CUDA_INFO"
	.sectionflags	@""
	.align	4


	//----- nvinfo : EIATTR_CUDA_API_VERSION
	.align		4
        /*0000*/ 	.byte	0x04, 0x37
        /*0002*/ 	.short	(.L_7 - .L_6)
.L_6:
        /*0004*/ 	.word	0x00000082


	//----- nvinfo : EIATTR_KPARAM_INFO
	.align		4
.L_7:
        /*0008*/ 	.byte	0x04, 0x17
        /*000a*/ 	.short	(.L_9 - .L_8)
.L_8:
        /*000c*/ 	.word	0x00000000
        /*0010*/ 	.short	0x0003
        /*0012*/ 	.short	0x0018
        /*0014*/ 	.byte	0x00, 0xf0, 0x11, 0x00


	//----- nvinfo : EIATTR_KPARAM_INFO
	.align		4
.L_9:
        /*0018*/ 	.byte	0x04, 0x17
        /*001a*/ 	.short	(.L_11 - .L_10)
.L_10:
        /*001c*/ 	.word	0x00000000
        /*0020*/ 	.short	0x0002
        /*0022*/ 	.short	0x0010
        /*0024*/ 	.byte	0x00, 0xf5, 0x21, 0x00


	//----- nvinfo : EIATTR_KPARAM_INFO
	.align		4
.L_11:
        /*0028*/ 	.byte	0x04, 0x17
        /*002a*/ 	.short	(.L_13 - .L_12)
.L_12:
        /*002c*/ 	.word	0x00000000
        /*0030*/ 	.short	0x0001
        /*0032*/ 	.short	0x0008
        /*0034*/ 	.byte	0x00, 0xf5, 0x21, 0x00


	//----- nvinfo : EIATTR_KPARAM_INFO
	.align		4
.L_13:
        /*0038*/ 	.byte	0x04, 0x17
        /*003a*/ 	.short	(.L_15 - .L_14)
.L_14:
        /*003c*/ 	.word	0x00000000
        /*0040*/ 	.short	0x0000
        /*0042*/ 	.short	0x0000
        /*0044*/ 	.byte	0x00, 0xf5, 0x21, 0x00


	//----- nvinfo : EIATTR_SPARSE_MMA_MASK
	.align		4
.L_15:
        /*0048*/ 	.byte	0x03, 0x50
        /*004a*/ 	.short	0x0000


	//----- nvinfo : EIATTR_MAXREG_COUNT
	.align		4
        /*004c*/ 	.byte	0x03, 0x1b
        /*004e*/ 	.short	0x00ff


	//----- nvinfo : EIATTR_MERCURY_ISA_VERSION
	.align		4
        /*0050*/ 	.byte	0x03, 0x5f
        /*0052*/ 	.short	0x0101


	//----- nvinfo : EIATTR_VRC_CTA_INIT_COUNT
	.align		4
        /*0054*/ 	.byte	0x02, 0x4a
	.zero		1
	.zero		1


	//----- nvinfo : EIATTR_EXIT_INSTR_OFFSETS
	.align		4
        /*0058*/ 	.byte	0x04, 0x1c
        /*005a*/ 	.short	(.L_17 - .L_16)


	//   ....[0]....
.L_16:
        /*005c*/ 	.word	0x00000070


	//   ....[1]....
        /*0060*/ 	.word	0x00000130


	//----- nvinfo : EIATTR_CBANK_PARAM_SIZE
	.align		4
.L_17:
        /*0064*/ 	.byte	0x03, 0x19
        /*0066*/ 	.short	0x001c


	//----- nvinfo : EIATTR_PARAM_CBANK
	.align		4
        /*0068*/ 	.byte	0x04, 0x0a
        /*006a*/ 	.short	(.L_19 - .L_18)
	.align		4
.L_18:
        /*006c*/ 	.word	index@(.nv.constant0._Z6vecAddPfS_S_i)
        /*0070*/ 	.short	0x0380
        /*0072*/ 	.short	0x001c


	//----- nvinfo : EIATTR_SW_WAR
	.align		4
.L_19:
        /*0074*/ 	.byte	0x04, 0x36
        /*0076*/ 	.short	(.L_21 - .L_20)
.L_20:
        /*0078*/ 	.word	0x00000008
.L_21:


//--------------------- .nv.callgraph             --------------------------
	.section	.nv.callgraph,"",@"SHT_CUDA_CALLGRAPH"
	.align	4
	.sectionentsize	8
	.align		4
        /*0000*/ 	.word	0x00000000
	.align		4
        /*0004*/ 	.word	0xffffffff
	.align		4
        /*0008*/ 	.word	0x00000000
	.align		4
        /*000c*/ 	.word	0xfffffffe
	.align		4
        /*0010*/ 	.word	0x00000000
	.align		4
        /*0014*/ 	.word	0xfffffffd
	.align		4
        /*0018*/ 	.word	0x00000000
	.align		4
        /*001c*/ 	.word	0xfffffffc


//--------------------- .text._Z6vecAddPfS_S_i    --------------------------
	.section	.text._Z6vecAddPfS_S_i,"ax",@progbits
	.align	128
        .global         _Z6vecAddPfS_S_i
        .type           _Z6vecAddPfS_S_i,@function
        .size           _Z6vecAddPfS_S_i,(.L_x_1 - _Z6vecAddPfS_S_i)
        .other          _Z6vecAddPfS_S_i,@"STO_CUDA_ENTRY STV_DEFAULT"
_Z6vecAddPfS_S_i:
.text._Z6vecAddPfS_S_i:
[----:B------:R-:W-:Y:S01]  /*0000*/  LDC R1, c[0x0][0x37c] ;  /* 0x0000df00ff017b82 */ /* 0x000fe20000000800 */
[----:B------:R-:W0:Y:S07]  /*0010*/  S2R R9, SR_TID.X ;  /* 0x0000000000097919 */ /* 0x000e2e0000002100 */
[----:B------:R-:W0:Y:S01]  /*0020*/  S2UR UR4, SR_CTAID.X ;  /* 0x00000000000479c3 */ /* 0x000e220000002500 */
[----:B------:R-:W1:Y:S07]  /*0030*/  LDCU UR5, c[0x0][0x398] ;  /* 0x00007300ff0577ac */ /* 0x000e6e0008000800 */
[----:B------:R-:W0:Y:S02]  /*0040*/  LDC R0, c[0x0][0x360] ;  /* 0x0000d800ff007b82 */ /* 0x000e240000000800 */
[----:B0-----:R-:W-:-:S05]  /*0050*/  IMAD R9, R0, UR4, R9 ;  /* 0x0000000400097c24 */ /* 0x001fca000f8e0209 */
[----:B-1----:R-:W-:-:S13]  /*0060*/  ISETP.GE.AND P0, PT, R9, UR5, PT ;  /* 0x0000000509007c0c */ /* 0x002fda000bf06270 */
[----:B------:R-:W-:Y:S05]  /*0070*/  @P0 EXIT ;  /* 0x000000000000094d */ /* 0x000fea0003800000 */
[----:B------:R-:W0:Y:S01]  /*0080*/  LDC.64 R2, c[0x0][0x380] ;  /* 0x0000e000ff027b82 */ /* 0x000e220000000a00 */
[----:B------:R-:W1:Y:S07]  /*0090*/  LDCU.64 UR4, c[0x0][0x358] ;  /* 0x00006b00ff0477ac */ /* 0x000e6e0008000a00 */
[----:B------:R-:W2:Y:S08]  /*00a0*/  LDC.64 R4, c[0x0][0x388] ;  /* 0x0000e200ff047b82 */ /* 0x000eb00000000a00 */
[----:B------:R-:W3:Y:S01]  /*00b0*/  LDC.64 R6, c[0x0][0x390] ;  /* 0x0000e400ff067b82 */ /* 0x000ee20000000a00 */
[----:B0-----:R-:W-:-:S06]  /*00c0*/  IMAD.WIDE R2, R9, 0x4, R2 ;  /* 0x0000000409027825 */ /* 0x001fcc00078e0202 */
[----:B-1----:R-:W4:Y:S01]  /*00d0*/  LDG.E R2, desc[UR4][R2.64] ;  /* 0x0000000402027981 */ /* 0x002f22000c1e1900 */
[----:B--2---:R-:W-:-:S06]  /*00e0*/  IMAD.WIDE R4, R9, 0x4, R4 ;  /* 0x0000000409047825 */ /* 0x004fcc00078e0204 */
[----:B------:R-:W4:Y:S01]  /*00f0*/  LDG.E R5, desc[UR4][R4.64] ;  /* 0x0000000404057981 */ /* 0x000f22000c1e1900 */
[----:B---3--:R-:W-:-:S04]  /*0100*/  IMAD.WIDE R6, R9, 0x4, R6 ;  /* 0x0000000409067825 */ /* 0x008fc800078e0206 */
[----:B----4-:R-:W-:-:S05]  /*0110*/  FADD R9, R2, R5 ;  /* 0x0000000502097221 */ /* 0x010fca0000000000 */
[----:B------:R-:W-:Y:S01]  /*0120*/  STG.E desc[UR4][R6.64], R9 ;  /* 0x0000000906007986 */ /* 0x000fe2000c101904 */
[----:B------:R-:W-:Y:S05]  /*0130*/  EXIT ;  /* 0x000000000000794d */ /* 0x000fea0003800000 */
.L_x_0:
[----:B------:R-:W-:-:S00]  /*0140*/  BRA `(.L_x_0) ;  /* 0xfffffffc00fc7947 */ /* 0x000fc0000383ffff */
[----:B------:R-:W-:-:S00]  /*0150*/  NOP ;  /* 0x0000000000007918 */ /* 0x000fc00000000000 */
        /* <DEDUP_REMOVED lines=10> */
.L_x_1:


//--------------------- .nv.shared.reserved.0     --------------------------
	.section	.nv.shared.reserved.0,"aw",@nobits
	.weak		__nv_reservedSMEM_offset_0_alias
	.size		__nv_reservedSMEM_offset_0_alias, 0, 64
	.other		__nv_reservedSMEM_offset_0_alias,@"STO_CUDA_RESERVED_SHARED STV_DEFAULT"
__nv_reservedSMEM_offset_0_alias:
	.zero		0
	.zero		64


//--------------------- .nv.constant0._Z6vecAddPfS_S_i --------------------------
	.section	.nv.constant0._Z6vecAddPfS_S_i,"a",@progbits
	.sectionflags	@""
	.align	4
.nv.constant0._Z6vecAddPfS_S_i:
	.zero		924


//--------------------- SYMBOLS --------------------------

	.type		.nv.reservedSmem.offset0,@object
	.size		.nv.reservedSmem.offset0,0x4
